	.headerflags	@"EF_CUDA_TEXMODE_UNIFIED EF_CUDA_64BIT_ADDRESS EF_CUDA_ACCELERATORS EF_CUDA_SM90 EF_CUDA_VIRTUAL_SM(EF_CUDA_SM90)"
	.elftype	@"ET_EXEC"


//--------------------- .nv.info                  --------------------------
	.section	.nv.info,"",@"SHT_CUDA_INFO"
	.align	4


	//----- nvinfo : EIATTR_REGCOUNT
	.align		4
        /*0000*/ 	.byte	0x04, 0x2f
        /*0002*/ 	.short	(.L_1 - .L_0)
	.align		4
.L_0:
        /*0004*/ 	.word	index@(triton_per_fused__softmax_3)
        /*0008*/ 	.word	0x00000012


	//----- nvinfo : EIATTR_MIN_STACK_SIZE
	.align		4
.L_1:
        /*000c*/ 	.byte	0x04, 0x12
        /*000e*/ 	.short	(.L_3 - .L_2)
	.align		4
.L_2:
        /*0010*/ 	.word	index@(triton_per_fused__softmax_3)
        /*0014*/ 	.word	0x00000000


	//----- nvinfo : EIATTR_FRAME_SIZE
	.align		4
.L_3:
        /*0018*/ 	.byte	0x04, 0x11
        /*001a*/ 	.short	(.L_5 - .L_4)
	.align		4
.L_4:
        /*001c*/ 	.word	index@(triton_per_fused__softmax_3)
        /*0020*/ 	.word	0x00000000


	//----- nvinfo : EIATTR_MIN_STACK_SIZE
	.align		4
.L_5:
        /*0024*/ 	.byte	0x04, 0x12
        /*0026*/ 	.short	(.L_7 - .L_6)
	.align		4
.L_6:
        /*0028*/ 	.word	index@(triton_per_fused__softmax_3)
        /*002c*/ 	.word	0x00000000
.L_7:


//--------------------- .nv.info.triton_per_fused__softmax_3 --------------------------
	.section	.nv.info.triton_per_fused__softmax_3,"",@"SHT_CUDA_INFO"
	.sectionflags	@""
	.align	4


	//----- nvinfo : EIATTR_CUDA_API_VERSION
	.align		4
        /*0000*/ 	.byte	0x04, 0x37
        /*0002*/ 	.short	(.L_9 - .L_8)
.L_8:
        /*0004*/ 	.word	0x0000007c


	//----- nvinfo : EIATTR_KPARAM_INFO
	.align		4
.L_9:
        /*0008*/ 	.byte	0x04, 0x17
        /*000a*/ 	.short	(.L_11 - .L_10)
.L_10:
        /*000c*/ 	.word	0x00000000
        /*0010*/ 	.short	0x0002
        /*0012*/ 	.short	0x000c
        /*0014*/ 	.byte	0x00, 0xf0, 0x11, 0x00


	//----- nvinfo : EIATTR_KPARAM_INFO
	.align		4
.L_11:
        /*0018*/ 	.byte	0x04, 0x17
        /*001a*/ 	.short	(.L_13 - .L_12)
.L_12:
        /*001c*/ 	.word	0x00000000
        /*0020*/ 	.short	0x0001
        /*0022*/ 	.short	0x0008
        /*0024*/ 	.byte	0x00, 0xf0, 0x11, 0x00


	//----- nvinfo : EIATTR_KPARAM_INFO
	.align		4
.L_13:
        /*0028*/ 	.byte	0x04, 0x17
        /*002a*/ 	.short	(.L_15 - .L_14)
.L_14:
        /*002c*/ 	.word	0x00000000
        /*0030*/ 	.short	0x0000
        /*0032*/ 	.short	0x0000
        /*0034*/ 	.byte	0x00, 0xf4, 0x21, 0x00


	//----- nvinfo : EIATTR_SPARSE_MMA_MASK
	.align		4
.L_15:
        /*0038*/ 	.byte	0x03, 0x50
        /*003a*/ 	.short	0x0000


	//----- nvinfo : EIATTR_MAXREG_COUNT
	.align		4
        /*003c*/ 	.byte	0x03, 0x1b
        /*003e*/ 	.short	0x00ff


	//----- nvinfo : EIATTR_COOP_GROUP_MASK_REGIDS
	.align		4
        /*0040*/ 	.byte	0x04, 0x29
        /*0042*/ 	.short	(.L_17 - .L_16)


	//   ....[0]....
.L_16:
        /*0044*/ 	.word	0xffffffff


	//   ....[1]....
        /*0048*/ 	.word	0xffffffff


	//   ....[2]....
        /*004c*/ 	.word	0xffffffff


	//   ....[3]....
        /*0050*/ 	.word	0xffffffff


	//----- nvinfo : EIATTR_COOP_GROUP_INSTR_OFFSETS
	.align		4
.L_17:
        /*0054*/ 	.byte	0x04, 0x28
        /*0056*/ 	.short	(.L_19 - .L_18)


	//   ....[0]....
.L_18:
        /*0058*/ 	.word	0x00000260


	//   ....[1]....
        /*005c*/ 	.word	0x000002a0


	//   ....[2]....
        /*0060*/ 	.word	0x000004d0


	//   ....[3]....
        /*0064*/ 	.word	0x000004f0


	//----- nvinfo : EIATTR_EXIT_INSTR_OFFSETS
	.align		4
.L_19:
        /*0068*/ 	.byte	0x04, 0x1c
        /*006a*/ 	.short	(.L_21 - .L_20)


	//   ....[0]....
.L_20:
        /*006c*/ 	.word	0x00000620


	//   ....[1]....
        /*0070*/ 	.word	0x00000640


	//----- nvinfo : EIATTR_REQNTID
	.align		4
.L_21:
        /*0074*/ 	.byte	0x04, 0x10
        /*0076*/ 	.short	(.L_23 - .L_22)
.L_22:
        /*0078*/ 	.word	0x00000080
        /*007c*/ 	.word	0x00000001
        /*0080*/ 	.word	0x00000001


	//----- nvinfo : EIATTR_CRS_STACK_SIZE
	.align		4
.L_23:
        /*0084*/ 	.byte	0x04, 0x1e
        /*0086*/ 	.short	(.L_25 - .L_24)
.L_24:
        /*0088*/ 	.word	0x00000000


	//----- nvinfo : EIATTR_CBANK_PARAM_SIZE
	.align		4
.L_25:
        /*008c*/ 	.byte	0x03, 0x19
        /*008e*/ 	.short	0x0010


	//----- nvinfo : EIATTR_PARAM_CBANK
	.align		4
        /*0090*/ 	.byte	0x04, 0x0a
        /*0092*/ 	.short	(.L_27 - .L_26)
	.align		4
.L_26:
        /*0094*/ 	.word	index@(.nv.constant0.triton_per_fused__softmax_3)
        /*0098*/ 	.short	0x0210
        /*009a*/ 	.short	0x0010


	//----- nvinfo : EIATTR_SW_WAR
	.align		4
.L_27:
        /*009c*/ 	.byte	0x04, 0x36
        /*009e*/ 	.short	(.L_29 - .L_28)
.L_28:
        /*00a0*/ 	.word	0x00000008
.L_29:


//--------------------- .nv.callgraph             --------------------------
	.section	.nv.callgraph,"",@"SHT_CUDA_CALLGRAPH"
	.align	4
	.sectionentsize	8
	.align		4
        /*0000*/ 	.word	0x00000000
	.align		4
        /*0004*/ 	.word	0xffffffff
	.align		4
        /*0008*/ 	.word	0x00000000
	.align		4
        /*000c*/ 	.word	0xfffffffe
	.align		4
        /*0010*/ 	.word	0x00000000
	.align		4
        /*0014*/ 	.word	0xfffffffd
	.align		4
        /*0018*/ 	.word	0x00000000
	.align		4
        /*001c*/ 	.word	0xfffffffc


//--------------------- .text.triton_per_fused__softmax_3 --------------------------
	.section	.text.triton_per_fused__softmax_3,"ax",@progbits
	.align	128
        .global         triton_per_fused__softmax_3
        .type           triton_per_fused__softmax_3,@function
        .size           triton_per_fused__softmax_3,(.L_x_3 - triton_per_fused__softmax_3)
        .other          triton_per_fused__softmax_3,@"STO_CUDA_ENTRY STV_DEFAULT"
triton_per_fused__softmax_3:
.text.triton_per_fused__softmax_3:
[----:B------:R-:W0:Y:S02]  /*0000*/  LDC R1, c[0x0][0x28] ;  /* 0x00000a00ff017b82 */ /* 0x000e240000000800 */
[----:B------:R-:W1:Y:S01]  /*0010*/  S2R R4, SR_TID.X ;  /* 0x0000000000047919 */ /* 0x000e620000002100 */
[----:B------:R-:W2:Y:S01]  /*0020*/  S2UR UR4, SR_CTAID.X ;  /* 0x00000000000479c3 */ /* 0x000ea20000002500 */
[----:B------:R-:W-:Y:S01]  /*0030*/  BSSY B0, `(.L_x_0) ;  /* 0x0000010000007945 */ /* 0x000fe20003800000 */
[----:B------:R-:W-:-:S06]  /*0040*/  CS2R R6, SRZ ;  /* 0x0000000000067805 */ /* 0x000fcc000001ff00 */
[----:B------:R-:W3:Y:S01]  /*0050*/  LDC.64 R2, c[0x0][0x210] ;  /* 0x00008400ff027b82 */ /* 0x000ee20000000a00 */
[----:B--2---:R-:W-:Y:S01]  /*0060*/  USHF.L.U32 UR4, UR4, 0x5, URZ ;  /* 0x0000000504047899 */ /* 0x004fe2000800063f */
[----:B-1----:R-:W-:Y:S02]  /*0070*/  SHF.R.U32.HI R0, RZ, 0x2, R4 ;  /* 0x00000002ff007819 */ /* 0x002fe40000011604 */
[----:B------:R-:W-:Y:S02]  /*0080*/  SHF.L.U32 R4, R4, 0x2, RZ ;  /* 0x0000000204047819 */ /* 0x000fe400000006ff */
[----:B------:R-:W-:Y:S02]  /*0090*/  SGXT.U32 R0, R0, 0x5 ;  /* 0x000000050000781a */ /* 0x000fe40000000000 */
[----:B------:R-:W-:Y:S02]  /*00a0*/  LOP3.LUT R5, R4, 0xc, RZ, 0xc0, !PT ;  /* 0x0000000c04057812 */ /* 0x000fe400078ec0ff */
[----:B------:R-:W-:Y:S01]  /*00b0*/  LOP3.LUT R0, R0, UR4, RZ, 0xfc, !PT ;  /* 0x0000000400007c12 */ /* 0x000fe2000f8efcff */
[----:B------:R-:W-:-:S03]  /*00c0*/  ULDC.64 UR4, c[0x0][0x208] ;  /* 0x0000820000047ab9 */ /* 0x000fc60000000a00 */
[C---:B------:R-:W-:Y:S02]  /*00d0*/  ISETP.GE.AND P0, PT, R0.reuse, 0x40, PT ;  /* 0x000000400000780c */ /* 0x040fe40003f06270 */
[----:B------:R-:W-:-:S05]  /*00e0*/  LEA R5, R0, R5, 0x4 ;  /* 0x0000000500057211 */ /* 0x000fca00078e20ff */
[----:B---3--:R-:W-:Y:S01]  /*00f0*/  IMAD.WIDE R2, R5, 0x4, R2 ;  /* 0x0000000405027825 */ /* 0x008fe200078e0202 */
[----:B------:R-:W-:-:S05]  /*0100*/  CS2R R4, SRZ ;  /* 0x0000000000047805 */ /* 0x000fca000001ff00 */
[----:B------:R-:W-:Y:S05]  /*0110*/  @P0 BRA `(.L_x_1) ;  /* 0x0000000000040947 */ /* 0x000fea0003800000 */
[----:B------:R1:W5:Y:S02]  /*0120*/  LDG.E.128 R4, desc[UR4][R2.64] ;  /* 0x0000000402047981 */ /* 0x000364000c1e1d00 */
.L_x_1:
[----:B------:R-:W-:Y:S05]  /*0130*/  BSYNC B0 ;  /* 0x0000000000007941 */ /* 0x000fea0003800000 */
.L_x_0:
[----:B-----5:R-:W-:Y:S02]  /*0140*/  SEL R5, R5, RZ, !P0 ;  /* 0x000000ff05057207 */ /* 0x020fe40004000000 */
[----:B------:R-:W-:Y:S02]  /*0150*/  SEL R4, R4, RZ, !P0 ;  /* 0x000000ff04047207 */ /* 0x000fe40004000000 */
[----:B------:R-:W-:Y:S02]  /*0160*/  FSEL R9, R5, -INF , !P0 ;  /* 0xff80000005097808 */ /* 0x000fe40004000000 */
[----:B------:R-:W-:Y:S02]  /*0170*/  FSEL R0, R4, -INF , !P0 ;  /* 0xff80000004007808 */ /* 0x000fe40004000000 */
[----:B------:R-:W-:Y:S02]  /*0180*/  SEL R6, R6, RZ, !P0 ;  /* 0x000000ff06067207 */ /* 0x000fe40004000000 */
[----:B------:R-:W-:-:S02]  /*0190*/  FSETP.GT.AND P1, PT, R0, R9, PT ;  /* 0x000000090000720b */ /* 0x000fc40003f24000 */
[----:B------:R-:W-:Y:S02]  /*01a0*/  FSETP.NAN.AND P2, PT, R0, R0, PT ;  /* 0x000000000000720b */ /* 0x000fe40003f48000 */
[----:B------:R-:W-:Y:S02]  /*01b0*/  FSEL R11, R6, -INF , !P0 ;  /* 0xff800000060b7808 */ /* 0x000fe40004000000 */
[----:B------:R-:W-:-:S07]  /*01c0*/  SEL R7, R7, RZ, !P0 ;  /* 0x000000ff07077207 */ /* 0x000fce0004000000 */
[----:B------:R-:W-:Y:S02]  /*01d0*/  @!P1 FSEL R0, R0, R9, P2 ;  /* 0x0000000900009208 */ /* 0x000fe40001000000 */
[----:B------:R-:W-:Y:S02]  /*01e0*/  FSEL R9, R7, -INF , !P0 ;  /* 0xff80000007097808 */ /* 0x000fe40004000000 */
[C---:B------:R-:W-:Y:S02]  /*01f0*/  FSETP.GT.AND P1, PT, R0.reuse, R11, PT ;  /* 0x0000000b0000720b */ /* 0x040fe40003f24000 */
[----:B------:R-:W-:-:S11]  /*0200*/  FSETP.NAN.AND P2, PT, R0, R0, PT ;  /* 0x000000000000720b */ /* 0x000fd60003f48000 */
[----:B------:R-:W-:-:S04]  /*0210*/  @!P1 FSEL R0, R0, R11, P2 ;  /* 0x0000000b00009208 */ /* 0x000fc80001000000 */
[C---:B------:R-:W-:Y:S02]  /*0220*/  FSETP.GT.AND P1, PT, R0.reuse, R9, PT ;  /* 0x000000090000720b */ /* 0x040fe40003f24000 */
[----:B------:R-:W-:-:S11]  /*0230*/  FSETP.NAN.AND P2, PT, R0, R0, PT ;  /* 0x000000000000720b */ /* 0x000fd60003f48000 */
[----:B------:R-:W-:-:S04]  /*0240*/  @!P1 FSEL R0, R0, R9, P2 ;  /* 0x0000000900009208 */ /* 0x000fc80001000000 */
[C---:B------:R-:W-:Y:S01]  /*0250*/  FSETP.NAN.AND P2, PT, R0.reuse, R0, PT ;  /* 0x000000000000720b */ /* 0x040fe20003f48000 */
[----:B------:R-:W2:Y:S02]  /*0260*/  SHFL.BFLY PT, R9, R0, 0x2, 0x1f ;  /* 0x0c401f0000097f89 */ /* 0x000ea400000e0000 */
[----:B--2---:R-:W-:-:S13]  /*0270*/  FSETP.GT.AND P1, PT, R0, R9, PT ;  /* 0x000000090000720b */ /* 0x004fda0003f24000 */
[----:B------:R-:W-:-:S04]  /*0280*/  @!P1 FSEL R0, R0, R9, P2 ;  /* 0x0000000900009208 */ /* 0x000fc80001000000 */
[C---:B------:R-:W-:Y:S01]  /*0290*/  FSETP.NAN.AND P2, PT, R0.reuse, R0, PT ;  /* 0x000000000000720b */ /* 0x040fe20003f48000 */
[----:B------:R-:W2:Y:S02]  /*02a0*/  SHFL.BFLY PT, R9, R0, 0x1, 0x1f ;  /* 0x0c201f0000097f89 */ /* 0x000ea400000e0000 */
[----:B--2---:R-:W-:-:S13]  /*02b0*/  FSETP.GT.AND P1, PT, R0, R9, PT ;  /* 0x000000090000720b */ /* 0x004fda0003f24000 */
[----:B------:R-:W-:-:S05]  /*02c0*/  @!P1 FSEL R0, R0, R9, P2 ;  /* 0x0000000900009208 */ /* 0x000fca0001000000 */
[--C-:B------:R-:W-:Y:S01]  /*02d0*/  FADD R4, R4, -R0.reuse ;  /* 0x8000000004047221 */ /* 0x100fe20000000000 */
[--C-:B------:R-:W-:Y:S01]  /*02e0*/  FADD R5, R5, -R0.reuse ;  /* 0x8000000005057221 */ /* 0x100fe20000000000 */
[--C-:B------:R-:W-:Y:S01]  /*02f0*/  FADD R6, R6, -R0.reuse ;  /* 0x8000000006067221 */ /* 0x100fe20000000000 */
[----:B------:R-:W-:Y:S01]  /*0300*/  FADD R0, R7, -R0 ;  /* 0x8000000007007221 */ /* 0x000fe20000000000 */
[----:B------:R-:W-:Y:S01]  /*0310*/  FMUL R4, R4, 0.5 ;  /* 0x3f00000004047820 */ /* 0x000fe20000400000 */
[----:B------:R-:W-:Y:S01]  /*0320*/  FMUL R5, R5, 0.5 ;  /* 0x3f00000005057820 */ /* 0x000fe20000400000 */
[----:B------:R-:W-:Y:S01]  /*0330*/  FMUL R6, R6, 0.5 ;  /* 0x3f00000006067820 */ /* 0x000fe20000400000 */
[----:B------:R-:W-:Y:S01]  /*0340*/  FMUL R0, R0, 0.5 ;  /* 0x3f00000000007820 */ /* 0x000fe20000400000 */
[----:B------:R-:W-:Y:S01]  /*0350*/  FMUL R4, R4, 1.4426950216293334961 ;  /* 0x3fb8aa3b04047820 */ /* 0x000fe20000400000 */
[----:B------:R-:W-:Y:S01]  /*0360*/  FMUL R5, R5, 1.4426950216293334961 ;  /* 0x3fb8aa3b05057820 */ /* 0x000fe20000400000 */
[----:B------:R-:W-:Y:S01]  /*0370*/  FMUL R6, R6, 1.4426950216293334961 ;  /* 0x3fb8aa3b06067820 */ /* 0x000fe20000400000 */
[----:B------:R-:W-:-:S02]  /*0380*/  FMUL R9, R0, 1.4426950216293334961 ;  /* 0x3fb8aa3b00097820 */ /* 0x000fc40000400000 */
[----:B------:R-:W-:Y:S02]  /*0390*/  FSETP.GEU.AND P1, PT, R4, -126, PT ;  /* 0xc2fc00000400780b */ /* 0x000fe40003f2e000 */
[----:B------:R-:W-:Y:S02]  /*03a0*/  FSETP.GEU.AND P2, PT, R5, -126, PT ;  /* 0xc2fc00000500780b */ /* 0x000fe40003f4e000 */
[----:B------:R-:W-:Y:S02]  /*03b0*/  FSETP.GEU.AND P3, PT, R6, -126, PT ;  /* 0xc2fc00000600780b */ /* 0x000fe40003f6e000 */
[----:B------:R-:W-:-:S07]  /*03c0*/  FSETP.GEU.AND P4, PT, R9, -126, PT ;  /* 0xc2fc00000900780b */ /* 0x000fce0003f8e000 */
[----:B------:R-:W-:Y:S02]  /*03d0*/  @!P1 FMUL R4, R4, 0.5 ;  /* 0x3f00000004049820 */ /* 0x000fe40000400000 */
[----:B------:R-:W-:Y:S02]  /*03e0*/  @!P2 FMUL R5, R5, 0.5 ;  /* 0x3f0000000505a820 */ /* 0x000fe40000400000 */
[----:B------:R-:W2:Y:S01]  /*03f0*/  MUFU.EX2 R0, R4 ;  /* 0x0000000400007308 */ /* 0x000ea20000000800 */
[----:B------:R-:W-:Y:S01]  /*0400*/  @!P3 FMUL R6, R6, 0.5 ;  /* 0x3f0000000606b820 */ /* 0x000fe20000400000 */
[----:B------:R-:W-:-:S06]  /*0410*/  @!P4 FMUL R9, R9, 0.5 ;  /* 0x3f0000000909c820 */ /* 0x000fcc0000400000 */
[----:B------:R-:W3:Y:S01]  /*0420*/  MUFU.EX2 R7, R5 ;  /* 0x0000000500077308 */ /* 0x000ee20000000800 */
[----:B--2---:R-:W-:-:S07]  /*0430*/  @!P1 FMUL R0, R0, R0 ;  /* 0x0000000000009220 */ /* 0x004fce0000400000 */
[----:B------:R-:W2:Y:S01]  /*0440*/  MUFU.EX2 R8, R6 ;  /* 0x0000000600087308 */ /* 0x000ea20000000800 */
[----:B---3--:R-:W-:-:S07]  /*0450*/  @!P2 FMUL R7, R7, R7 ;  /* 0x000000070707a220 */ /* 0x008fce0000400000 */
[----:B------:R-:W3:Y:S01]  /*0460*/  MUFU.EX2 R10, R9 ;  /* 0x00000009000a7308 */ /* 0x000ee20000000800 */
[----:B------:R-:W-:Y:S01]  /*0470*/  FADD R11, R0, R7 ;  /* 0x00000007000b7221 */ /* 0x000fe20000000000 */
[----:B--2---:R-:W-:-:S04]  /*0480*/  @!P3 FMUL R8, R8, R8 ;  /* 0x000000080808b220 */ /* 0x004fc80000400000 */
[----:B------:R-:W-:Y:S01]  /*0490*/  FADD R11, R8, R11 ;  /* 0x0000000b080b7221 */ /* 0x000fe20000000000 */
[----:B---3--:R-:W-:-:S04]  /*04a0*/  @!P4 FMUL R10, R10, R10 ;  /* 0x0000000a0a0ac220 */ /* 0x008fc80000400000 */
[----:B------:R-:W-:-:S05]  /*04b0*/  FADD R11, R10, R11 ;  /* 0x0000000b0a0b7221 */ /* 0x000fca0000000000 */
[----:B------:R-:W-:-:S05]  /*04c0*/  FSEL R11, R11, RZ, !P0 ;  /* 0x000000ff0b0b7208 */ /* 0x000fca0004000000 */
[----:B------:R-:W2:Y:S02]  /*04d0*/  SHFL.BFLY PT, R4, R11, 0x2, 0x1f ;  /* 0x0c401f000b047f89 */ /* 0x000ea400000e0000 */
[----:B--2---:R-:W-:-:S05]  /*04e0*/  FADD R4, R11, R4 ;  /* 0x000000040b047221 */ /* 0x004fca0000000000 */
[----:B------:R-:W2:Y:S02]  /*04f0*/  SHFL.BFLY PT, R5, R4, 0x1, 0x1f ;  /* 0x0c201f0004057f89 */ /* 0x000ea400000e0000 */
[----:B--2---:R-:W-:-:S05]  /*0500*/  FADD R5, R4, R5 ;  /* 0x0000000504057221 */ /* 0x004fca0000000000 */
[C---:B------:R-:W-:Y:S02]  /*0510*/  FSETP.GT.AND P1, PT, |R5|.reuse, 8.50705917302346158658e+37, PT ;  /* 0x7e8000000500780b */ /* 0x040fe40003f24200 */
[----:B------:R-:W-:-:S11]  /*0520*/  FSETP.GEU.AND P2, PT, |R5|, 1.175494350822287508e-38, PT ;  /* 0x008000000500780b */ /* 0x000fd60003f4e200 */
[----:B------:R-:W-:Y:S01]  /*0530*/  @P1 FMUL R5, R5, 0.25 ;  /* 0x3e80000005051820 */ /* 0x000fe20000400000 */
[----:B------:R-:W-:Y:S01]  /*0540*/  @P1 FMUL R0, R0, 0.25 ;  /* 0x3e80000000001820 */ /* 0x000fe20000400000 */
[----:B------:R-:W-:Y:S01]  /*0550*/  @P1 FMUL R7, R7, 0.25 ;  /* 0x3e80000007071820 */ /* 0x000fe20000400000 */
[----:B------:R-:W-:Y:S01]  /*0560*/  @P1 FMUL R8, R8, 0.25 ;  /* 0x3e80000008081820 */ /* 0x000fe20000400000 */
[----:B------:R-:W-:Y:S01]  /*0570*/  @!P2 FMUL R5, R5, 16777216 ;  /* 0x4b8000000505a820 */ /* 0x000fe20000400000 */
[----:B------:R-:W-:Y:S01]  /*0580*/  @P1 FMUL R10, R10, 0.25 ;  /* 0x3e8000000a0a1820 */ /* 0x000fe20000400000 */
[----:B------:R-:W-:Y:S01]  /*0590*/  @!P2 FMUL R0, R0, 16777216 ;  /* 0x4b8000000000a820 */ /* 0x000fe20000400000 */
[----:B------:R-:W-:Y:S01]  /*05a0*/  @!P2 FMUL R7, R7, 16777216 ;  /* 0x4b8000000707a820 */ /* 0x000fe20000400000 */
[----:B------:R-:W-:Y:S01]  /*05b0*/  @!P2 FMUL R8, R8, 16777216 ;  /* 0x4b8000000808a820 */ /* 0x000fe20000400000 */
[----:B------:R-:W-:Y:S01]  /*05c0*/  @!P2 FMUL R10, R10, 16777216 ;  /* 0x4b8000000a0aa820 */ /* 0x000fe20000400000 */
[----:B------:R-:W2:Y:S02]  /*05d0*/  MUFU.RCP R5, R5 ;  /* 0x0000000500057308 */ /* 0x000ea40000001000 */
[C---:B--2---:R-:W-:Y:S01]  /*05e0*/  FMUL R12, R5.reuse, R0 ;  /* 0x00000000050c7220 */ /* 0x044fe20000400000 */
[C---:B------:R-:W-:Y:S01]  /*05f0*/  FMUL R13, R5.reuse, R7 ;  /* 0x00000007050d7220 */ /* 0x040fe20000400000 */
[C---:B------:R-:W-:Y:S01]  /*0600*/  FMUL R14, R5.reuse, R8 ;  /* 0x00000008050e7220 */ /* 0x040fe20000400000 */
[----:B------:R-:W-:Y:S01]  /*0610*/  FMUL R15, R5, R10 ;  /* 0x0000000a050f7220 */ /* 0x000fe20000400000 */
[----:B------:R-:W-:Y:S06]  /*0620*/  @P0 EXIT ;  /* 0x000000000000094d */ /* 0x000fec0003800000 */
[----:B------:R-:W-:Y:S01]  /*0630*/  STG.E.128 desc[UR4][R2.64], R12 ;  /* 0x0000000c02007986 */ /* 0x000fe2000c101d04 */
[----:B------:R-:W-:Y:S05]  /*0640*/  EXIT ;  /* 0x000000000000794d */ /* 0x000fea0003800000 */
.L_x_2:
[----:B------:R-:W-:-:S00]  /*0650*/  BRA `(.L_x_2) ;  /* 0xfffffffc00fc7947 */ /* 0x000fc0000383ffff */
[----:B------:R-:W-:-:S00]  /*0660*/  NOP ;  /* 0x0000000000007918 */ /* 0x000fc00000000000 */
        /* <DEDUP_REMOVED lines=9> */
.L_x_3:


//--------------------- .nv.constant0.triton_per_fused__softmax_3 --------------------------
	.section	.nv.constant0.triton_per_fused__softmax_3,"a",@progbits
	.sectionflags	@""
	.align	4
.nv.constant0.triton_per_fused__softmax_3:
	.zero		544
